//
// Generated by NVIDIA NVVM Compiler
//
// Compiler Build ID: CL-36424714
// Cuda compilation tools, release 13.0, V13.0.88
// Based on NVVM 20.0.0
//

.version 9.0
.target sm_100
.address_size 64

	// .globl	_Z14compute_kernelPii

.visible .entry _Z14compute_kernelPii(
	.param .u64 .ptr .align 1 _Z14compute_kernelPii_param_0,
	.param .u32 _Z14compute_kernelPii_param_1
)
{
	.reg .pred 	%p<2>;
	.reg .b32 	%r<7>;
	.reg .b64 	%rd<5>;

	ld.param.u64 	%rd1, [_Z14compute_kernelPii_param_0];
	ld.param.u32 	%r2, [_Z14compute_kernelPii_param_1];
	mov.u32 	%r3, %ctaid.x;
	mov.u32 	%r4, %ntid.x;
	mov.u32 	%r5, %tid.x;
	mad.lo.s32 	%r1, %r3, %r4, %r5;
	setp.ge.s32 	%p1, %r1, %r2;
	@%p1 bra 	$L__BB0_2;
	cvta.to.global.u64 	%rd2, %rd1;
	mul.lo.s32 	%r6, %r1, %r1;
	mul.wide.s32 	%rd3, %r1, 4;
	add.s64 	%rd4, %rd2, %rd3;
	st.global.u32 	[%rd4], %r6;
$L__BB0_2:
	ret;

}


// ===== COMPILED SASS (sm_100) =====

	.target	sm_100

	.elftype	@"ET_EXEC"


//--------------------- .note.nv.tkinfo           --------------------------
	.section	.note.nv.tkinfo,"",@"SHT_NOTE"
	.sectionflags	@"SHF_NOTE_NV_TKINFO"
	.tkinfo
        /*0018*/ 	.word	0x00000002
        /*0030*/ 	.string	""
        /*0030*/ 	.string	"ptxas"
        /*0030*/ 	.string	"Cuda compilation tools, release 13.0, V13.0.88"
        /*0030*/ 	.string	"Build cuda_13.0.r13.0/compiler.36424714_0"
        /*0030*/ 	.string	"-arch sm_100 -m 64 "



//--------------------- .note.nv.cuinfo           --------------------------
	.section	.note.nv.cuinfo,"",@"SHT_NOTE"
	.sectionflags	@"SHF_NOTE_NV_CUINFO"
        /*0018*/ 	.short	0x0002
        /*001a*/ 	.short	0x0064
        /*001c*/ 	.short	0x0082
	.zero		2


//--------------------- .nv.info                  --------------------------
	.section	.nv.info,"",@"SHT_CUDA_INFO"
	.align	4


	//----- nvinfo : EIATTR_REGCOUNT
	.align		4
        /*0000*/ 	.byte	0x04, 0x2f
        /*0002*/ 	.short	(.L_1 - .L_0)
	.align		4
.L_0:
        /*0004*/ 	.word	index@(_Z14compute_kernelPii)
        /*0008*/ 	.word	0x0000000a


	//----- nvinfo : EIATTR_FRAME_SIZE
	.align		4
.L_1:
        /*000c*/ 	.byte	0x04, 0x11
        /*000e*/ 	.short	(.L_3 - .L_2)
	.align		4
.L_2:
        /*0010*/ 	.word	index@(_Z14compute_kernelPii)
        /*0014*/ 	.word	0x00000000


	//----- nvinfo : EIATTR_MIN_STACK_SIZE
	.align		4
.L_3:
        /*0018*/ 	.byte	0x04, 0x12
        /*001a*/ 	.short	(.L_5 - .L_4)
	.align		4
.L_4:
        /*001c*/ 	.word	index@(_Z14compute_kernelPii)
        /*0020*/ 	.word	0x00000000
.L_5:


//--------------------- .nv.compat                --------------------------
	.section	.nv.compat,"",@"SHT_CUDA_COMPAT_INFO"
	.align	4
        /*0000*/ 	.byte	0x02, 0x09, 0x00, 0x00, 0x02, 0x02, 0x01, 0x00, 0x02, 0x05, 0x05, 0x00, 0x03, 0x07, 0x01, 0x01
        /*0010*/ 	.byte	0x02, 0x03, 0x00, 0x00, 0x02, 0x06, 0x01, 0x00, 0x04, 0x0b, 0x08, 0x00, 0x09, 0x00, 0x00, 0x00
        /*0020*/ 	.byte	0x00, 0x00, 0x00, 0x00


//--------------------- .nv.info._Z14compute_kernelPii --------------------------
	.section	.nv.info._Z14compute_kernelPii,"",@"SHT_CUDA_INFO"
	.sectionflags	@""
	.align	4


	//----- nvinfo : EIATTR_CUDA_API_VERSION
	.align		4
        /*0000*/ 	.byte	0x04, 0x37
        /*0002*/ 	.short	(.L_7 - .L_6)
.L_6:
        /*0004*/ 	.word	0x00000082


	//----- nvinfo : EIATTR_KPARAM_INFO
	.align		4
.L_7:
        /*0008*/ 	.byte	0x04, 0x17
        /*000a*/ 	.short	(.L_9 - .L_8)
.L_8:
        /*000c*/ 	.word	0x00000000
        /*0010*/ 	.short	0x0001
        /*0012*/ 	.short	0x0008
        /*0014*/ 	.byte	0x00, 0xf0, 0x11, 0x00


	//----- nvinfo : EIATTR_KPARAM_INFO
	.align		4
.L_9:
        /*0018*/ 	.byte	0x04, 0x17
        /*001a*/ 	.short	(.L_11 - .L_10)
.L_10:
        /*001c*/ 	.word	0x00000000
        /*0020*/ 	.short	0x0000
        /*0022*/ 	.short	0x0000
        /*0024*/ 	.byte	0x00, 0xf5, 0x21, 0x00


	//----- nvinfo : EIATTR_SPARSE_MMA_MASK
	.align		4
.L_11:
        /*0028*/ 	.byte	0x03, 0x50
        /*002a*/ 	.short	0x0000


	//----- nvinfo : EIATTR_MAXREG_COUNT
	.align		4
        /*002c*/ 	.byte	0x03, 0x1b
        /*002e*/ 	.short	0x00ff


	//----- nvinfo : EIATTR_MERCURY_ISA_VERSION
	.align		4
        /*0030*/ 	.byte	0x03, 0x5f
        /*0032*/ 	.short	0x0101


	//----- nvinfo : EIATTR_VRC_CTA_INIT_COUNT
	.align		4
        /*0034*/ 	.byte	0x02, 0x4a
	.zero		1
	.zero		1


	//----- nvinfo : EIATTR_EXIT_INSTR_OFFSETS
	.align		4
        /*0038*/ 	.byte	0x04, 0x1c
        /*003a*/ 	.short	(.L_13 - .L_12)


	//   ....[0]....
.L_12:
        /*003c*/ 	.word	0x00000070


	//   ....[1]....
        /*0040*/ 	.word	0x000000d0


	//----- nvinfo : EIATTR_CBANK_PARAM_SIZE
	.align		4
.L_13:
        /*0044*/ 	.byte	0x03, 0x19
        /*0046*/ 	.short	0x000c


	//----- nvinfo : EIATTR_PARAM_CBANK
	.align		4
        /*0048*/ 	.byte	0x04, 0x0a
        /*004a*/ 	.short	(.L_15 - .L_14)
	.align		4
.L_14:
        /*004c*/ 	.word	index@(.nv.constant0._Z14compute_kernelPii)
        /*0050*/ 	.short	0x0380
        /*0052*/ 	.short	0x000c


	//----- nvinfo : EIATTR_SW_WAR
	.align		4
.L_15:
        /*0054*/ 	.byte	0x04, 0x36
        /*0056*/ 	.short	(.L_17 - .L_16)
.L_16:
        /*0058*/ 	.word	0x00000008
.L_17:


//--------------------- .nv.callgraph             --------------------------
	.section	.nv.callgraph,"",@"SHT_CUDA_CALLGRAPH"
	.align	4
	.sectionentsize	8
	.align		4
        /*0000*/ 	.word	0x00000000
	.align		4
        /*0004*/ 	.word	0xffffffff
	.align		4
        /*0008*/ 	.word	0x00000000
	.align		4
        /*000c*/ 	.word	0xfffffffe
	.align		4
        /*0010*/ 	.word	0x00000000
	.align		4
        /*0014*/ 	.word	0xfffffffd
	.align		4
        /*0018*/ 	.word	0x00000000
	.align		4
        /*001c*/ 	.word	0xfffffffc


//--------------------- .text._Z14compute_kernelPii --------------------------
	.section	.text._Z14compute_kernelPii,"ax",@progbits
	.align	128
        .global         _Z14compute_kernelPii
        .type           _Z14compute_kernelPii,@function
        .size           _Z14compute_kernelPii,(.L_x_1 - _Z14compute_kernelPii)
        .other          _Z14compute_kernelPii,@"STO_CUDA_ENTRY STV_DEFAULT"
_Z14compute_kernelPii:
.text._Z14compute_kernelPii:
[----:B------:R-:W-:Y:S01]  /*0000*/  LDC R1, c[0x0][0x37c] ;  /* 0x0000df00ff017b82 */ /* 0x000fe20000000800 */
[----:B------:R-:W0:Y:S07]  /*0010*/  S2R R0, SR_TID.X ;  /* 0x0000000000007919 */ /* 0x000e2e0000002100 */
[----:B------:R-:W0:Y:S01]  /*0020*/  S2UR UR4, SR_CTAID.X ;  /* 0x00000000000479c3 */ /* 0x000e220000002500 */
[----:B------:R-:W1:Y:S07]  /*0030*/  LDCU UR5, c[0x0][0x388] ;  /* 0x00007100ff0577ac */ /* 0x000e6e0008000800 */
[----:B------:R-:W0:Y:S02]  /*0040*/  LDC R5, c[0x0][0x360] ;  /* 0x0000d800ff057b82 */ /* 0x000e240000000800 */
[----:B0-----:R-:W-:-:S05]  /*0050*/  IMAD R5, R5, UR4, R0 ;  /* 0x0000000405057c24 */ /* 0x001fca000f8e0200 */
[----:B-1----:R-:W-:-:S13]  /*0060*/  ISETP.GE.AND P0, PT, R5, UR5, PT ;  /* 0x0000000505007c0c */ /* 0x002fda000bf06270 */
[----:B------:R-:W-:Y:S05]  /*0070*/  @P0 EXIT ;  /* 0x000000000000094d */ /* 0x000fea0003800000 */
[----:B------:R-:W0:Y:S01]  /*0080*/  LDC.64 R2, c[0x0][0x380] ;  /* 0x0000e000ff027b82 */ /* 0x000e220000000a00 */
[----:B------:R-:W1:Y:S01]  /*0090*/  LDCU.64 UR4, c[0x0][0x358] ;  /* 0x00006b00ff0477ac */ /* 0x000e620008000a00 */
[C---:B------:R-:W-:Y:S02]  /*00a0*/  IMAD R7, R5.reuse, R5, RZ ;  /* 0x0000000505077224 */ /* 0x040fe400078e02ff */
[----:B0-----:R-:W-:-:S05]  /*00b0*/  IMAD.WIDE R2, R5, 0x4, R2 ;  /* 0x0000000405027825 */ /* 0x001fca00078e0202 */
[----:B-1----:R-:W-:Y:S01]  /*00c0*/  STG.E desc[UR4][R2.64], R7 ;  /* 0x0000000702007986 */ /* 0x002fe2000c101904 */
[----:B------:R-:W-:Y:S05]  /*00d0*/  EXIT ;  /* 0x000000000000794d */ /* 0x000fea0003800000 */
.L_x_0:
[----:B------:R-:W-:-:S00]  /*00e0*/  BRA `(.L_x_0) ;  /* 0xfffffffc00fc7947 */ /* 0x000fc0000383ffff */
[----:B------:R-:W-:-:S00]  /*00f0*/  NOP ;  /* 0x0000000000007918 */ /* 0x000fc00000000000 */
        /* <DEDUP_REMOVED lines=8> */
.L_x_1:


//--------------------- .nv.shared.reserved.0     --------------------------
	.section	.nv.shared.reserved.0,"aw",@nobits
	.weak		__nv_reservedSMEM_offset_0_alias
	.size		__nv_reservedSMEM_offset_0_alias, 0, 64
	.other		__nv_reservedSMEM_offset_0_alias,@"STO_CUDA_RESERVED_SHARED STV_DEFAULT"
__nv_reservedSMEM_offset_0_alias:
	.zero		0
	.zero		64


//--------------------- .nv.constant0._Z14compute_kernelPii --------------------------
	.section	.nv.constant0._Z14compute_kernelPii,"a",@progbits
	.sectionflags	@""
	.align	4
.nv.constant0._Z14compute_kernelPii:
	.zero		908


//--------------------- SYMBOLS --------------------------

	.type		.nv.reservedSmem.offset0,@object
	.size		.nv.reservedSmem.offset0,0x4
